//
// Generated by NVIDIA NVVM Compiler
//
// Compiler Build ID: CL-36424714
// Cuda compilation tools, release 13.0, V13.0.88
// Based on NVVM 20.0.0
//

.version 9.0
.target sm_100
.address_size 64

	// .globl	_Z13printIndiciesv
.extern .func  (.param .b32 func_retval0) vprintf
(
	.param .b64 vprintf_param_0,
	.param .b64 vprintf_param_1
)
;
.global .align 1 .b8 $str[12] = {105, 110, 100, 101, 120, 32, 61, 32, 37, 100, 10};

.visible .entry _Z13printIndiciesv()
{
	.local .align 8 .b8 	__local_depot0[8];
	.reg .b64 	%SP;
	.reg .b64 	%SPL;
	.reg .b32 	%r<7>;
	.reg .b64 	%rd<5>;

	mov.u64 	%SPL, __local_depot0;
	cvta.local.u64 	%SP, %SPL;
	add.u64 	%rd1, %SP, 0;
	add.u64 	%rd2, %SPL, 0;
	mov.u32 	%r1, %tid.x;
	mov.u32 	%r2, %ctaid.x;
	mov.u32 	%r3, %ntid.x;
	mad.lo.s32 	%r4, %r2, %r3, %r1;
	st.local.u32 	[%rd2], %r4;
	mov.u64 	%rd3, $str;
	cvta.global.u64 	%rd4, %rd3;
	{ // callseq 0, 0
	.param .b64 param0;
	st.param.b64 	[param0], %rd4;
	.param .b64 param1;
	st.param.b64 	[param1], %rd1;
	.param .b32 retval0;
	call.uni (retval0), 
	vprintf, 
	(
	param0, 
	param1
	);
	ld.param.b32 	%r5, [retval0];
	} // callseq 0
	ret;

}


// ===== COMPILED SASS (sm_100) =====

	.target	sm_100

	.elftype	@"ET_EXEC"


//--------------------- .note.nv.tkinfo           --------------------------
	.section	.note.nv.tkinfo,"",@"SHT_NOTE"
	.sectionflags	@"SHF_NOTE_NV_TKINFO"
	.tkinfo
        /*0018*/ 	.word	0x00000002
        /*0030*/ 	.string	""
        /*0030*/ 	.string	"ptxas"
        /*0030*/ 	.string	"Cuda compilation tools, release 13.0, V13.0.88"
        /*0030*/ 	.string	"Build cuda_13.0.r13.0/compiler.36424714_0"
        /*0030*/ 	.string	"-arch sm_100 -m 64 "



//--------------------- .note.nv.cuinfo           --------------------------
	.section	.note.nv.cuinfo,"",@"SHT_NOTE"
	.sectionflags	@"SHF_NOTE_NV_CUINFO"
        /*0018*/ 	.short	0x0002
        /*001a*/ 	.short	0x0064
        /*001c*/ 	.short	0x0082
	.zero		2


//--------------------- .nv.info                  --------------------------
	.section	.nv.info,"",@"SHT_CUDA_INFO"
	.align	4


	//----- nvinfo : EIATTR_REGCOUNT
	.align		4
        /*0000*/ 	.byte	0x04, 0x2f
        /*0002*/ 	.short	(.L_2 - .L_1)
	.align		4
.L_1:
        /*0004*/ 	.word	index@(_Z13printIndiciesv)
        /*0008*/ 	.word	0x00000018


	//----- nvinfo : EIATTR_FRAME_SIZE
	.align		4
.L_2:
        /*000c*/ 	.byte	0x04, 0x11
        /*000e*/ 	.short	(.L_4 - .L_3)
	.align		4
.L_3:
        /*0010*/ 	.word	index@(_Z13printIndiciesv)
        /*0014*/ 	.word	0x00000008


	//----- nvinfo : EIATTR_MIN_STACK_SIZE
	.align		4
.L_4:
        /*0018*/ 	.byte	0x04, 0x12
        /*001a*/ 	.short	(.L_6 - .L_5)
	.align		4
.L_5:
        /*001c*/ 	.word	index@(_Z13printIndiciesv)
        /*0020*/ 	.word	0x00000008
.L_6:


//--------------------- .nv.compat                --------------------------
	.section	.nv.compat,"",@"SHT_CUDA_COMPAT_INFO"
	.align	4
        /*0000*/ 	.byte	0x02, 0x09, 0x00, 0x00, 0x02, 0x02, 0x01, 0x00, 0x02, 0x05, 0x05, 0x00, 0x03, 0x07, 0x01, 0x01
        /*0010*/ 	.byte	0x02, 0x03, 0x00, 0x00, 0x02, 0x06, 0x01, 0x00, 0x04, 0x0b, 0x08, 0x00, 0x09, 0x00, 0x00, 0x00
        /*0020*/ 	.byte	0x00, 0x00, 0x00, 0x00


//--------------------- .nv.info._Z13printIndiciesv --------------------------
	.section	.nv.info._Z13printIndiciesv,"",@"SHT_CUDA_INFO"
	.sectionflags	@""
	.align	4


	//----- nvinfo : EIATTR_CUDA_API_VERSION
	.align		4
        /*0000*/ 	.byte	0x04, 0x37
        /*0002*/ 	.short	(.L_8 - .L_7)
.L_7:
        /*0004*/ 	.word	0x00000082


	//----- nvinfo : EIATTR_SPARSE_MMA_MASK
	.align		4
.L_8:
        /*0008*/ 	.byte	0x03, 0x50
        /*000a*/ 	.short	0x0000


	//----- nvinfo : EIATTR_MAXREG_COUNT
	.align		4
        /*000c*/ 	.byte	0x03, 0x1b
        /*000e*/ 	.short	0x00ff


	//----- nvinfo : EIATTR_EXTERNS
	.align		4
        /*0010*/ 	.byte	0x04, 0x0f
        /*0012*/ 	.short	(.L_10 - .L_9)


	//   ....[0]....
	.align		4
.L_9:
        /*0014*/ 	.word	index@(vprintf)


	//----- nvinfo : EIATTR_MERCURY_ISA_VERSION
	.align		4
.L_10:
        /*0018*/ 	.byte	0x03, 0x5f
        /*001a*/ 	.short	0x0101


	//----- nvinfo : EIATTR_VRC_CTA_INIT_COUNT
	.align		4
        /*001c*/ 	.byte	0x02, 0x4a
	.zero		1
	.zero		1


	//----- nvinfo : EIATTR_SYSCALL_OFFSETS
	.align		4
        /*0020*/ 	.byte	0x04, 0x46
        /*0022*/ 	.short	(.L_12 - .L_11)


	//   ....[0]....
.L_11:
        /*0024*/ 	.word	0x00000110


	//----- nvinfo : EIATTR_EXIT_INSTR_OFFSETS
	.align		4
.L_12:
        /*0028*/ 	.byte	0x04, 0x1c
        /*002a*/ 	.short	(.L_14 - .L_13)


	//   ....[0]....
.L_13:
        /*002c*/ 	.word	0x00000120


	//----- nvinfo : EIATTR_SW_WAR
	.align		4
.L_14:
        /*0030*/ 	.byte	0x04, 0x36
        /*0032*/ 	.short	(.L_16 - .L_15)
.L_15:
        /*0034*/ 	.word	0x00000008
.L_16:


//--------------------- .nv.callgraph             --------------------------
	.section	.nv.callgraph,"",@"SHT_CUDA_CALLGRAPH"
	.align	4
	.sectionentsize	8
	.align		4
        /*0000*/ 	.word	0x00000000
	.align		4
        /*0004*/ 	.word	0xffffffff
	.align		4
        /*0008*/ 	.word	index@(_Z13printIndiciesv)
	.align		4
        /*000c*/ 	.word	index@(vprintf)
	.align		4
        /*0010*/ 	.word	0x00000000
	.align		4
        /*0014*/ 	.word	0xfffffffe
	.align		4
        /*0018*/ 	.word	0x00000000
	.align		4
        /*001c*/ 	.word	0xfffffffd
	.align		4
        /*0020*/ 	.word	0x00000000
	.align		4
        /*0024*/ 	.word	0xfffffffc


//--------------------- .nv.constant4             --------------------------
	.section	.nv.constant4,"a",@progbits
	.align	8
	.align		8
.nv.constant4:
        /*0000*/ 	.dword	vprintf
	.align		8
        /*0008*/ 	.dword	$str


//--------------------- .text._Z13printIndiciesv  --------------------------
	.section	.text._Z13printIndiciesv,"ax",@progbits
	.align	128
        .global         _Z13printIndiciesv
        .type           _Z13printIndiciesv,@function
        .size           _Z13printIndiciesv,(.L_x_2 - _Z13printIndiciesv)
        .other          _Z13printIndiciesv,@"STO_CUDA_ENTRY STV_DEFAULT"
_Z13printIndiciesv:
.text._Z13printIndiciesv:
[----:B------:R-:W0:Y:S01]  /*0000*/  LDC R1, c[0x0][0x37c] ;  /* 0x0000df00ff017b82 */ /* 0x000e220000000800 */
[----:B------:R-:W1:Y:S01]  /*0010*/  S2R R0, SR_TID.X ;  /* 0x0000000000007919 */ /* 0x000e620000002100 */
[----:B------:R-:W2:Y:S06]  /*0020*/  LDCU UR5, c[0x0][0x2fc] ;  /* 0x00005f80ff0577ac */ /* 0x000eac0008000800 */
[----:B------:R-:W1:Y:S01]  /*0030*/  S2UR UR6, SR_CTAID.X ;  /* 0x00000000000679c3 */ /* 0x000e620000002500 */
[----:B------:R-:W-:Y:S01]  /*0040*/  MOV R2, 0x0 ;  /* 0x0000000000027802 */ /* 0x000fe20000000f00 */
[----:B0-----:R-:W-:Y:S01]  /*0050*/  VIADD R1, R1, 0xfffffff8 ;  /* 0xfffffff801017836 */ /* 0x001fe20000000000 */
[----:B------:R-:W0:Y:S05]  /*0060*/  LDCU UR4, c[0x0][0x2f8] ;  /* 0x00005f00ff0477ac */ /* 0x000e2a0008000800 */
[----:B------:R-:W1:Y:S01]  /*0070*/  LDC R3, c[0x0][0x360] ;  /* 0x0000d800ff037b82 */ /* 0x000e620000000800 */
[----:B0-----:R-:W-:-:S05]  /*0080*/  IADD3 R6, P0, PT, R1, UR4, RZ ;  /* 0x0000000401067c10 */ /* 0x001fca000ff1e0ff */
[----:B--2---:R-:W-:Y:S02]  /*0090*/  IMAD.X R7, RZ, RZ, UR5, P0 ;  /* 0x00000005ff077e24 */ /* 0x004fe400080e06ff */
[----:B-1----:R-:W-:Y:S01]  /*00a0*/  IMAD R0, R3, UR6, R0 ;  /* 0x0000000603007c24 */ /* 0x002fe2000f8e0200 */
[----:B------:R-:W0:Y:S01]  /*00b0*/  LDCU.64 UR6, c[0x4][0x8] ;  /* 0x01000100ff0677ac */ /* 0x000e220008000a00 */
[----:B------:R-:W1:Y:S03]  /*00c0*/  LDC.64 R2, c[0x4][R2] ;  /* 0x0100000002027b82 */ /* 0x000e660000000a00 */
[----:B------:R2:W-:Y:S01]  /*00d0*/  STL [R1], R0 ;  /* 0x0000000001007387 */ /* 0x0005e20000100800 */
[----:B0-----:R-:W-:Y:S01]  /*00e0*/  IMAD.U32 R4, RZ, RZ, UR6 ;  /* 0x00000006ff047e24 */ /* 0x001fe2000f8e00ff */
[----:B--2---:R-:W-:-:S07]  /*00f0*/  MOV R5, UR7 ;  /* 0x0000000700057c02 */ /* 0x004fce0008000f00 */
[----:B------:R-:W-:-:S07]  /*0100*/  LEPC R20, `(.L_x_0) ;  /* 0x000000001014794e */ /* 0x000fce0000000000 */
[----:B-1----:R-:W-:Y:S05]  /*0110*/  CALL.ABS.NOINC R2 ;  /* 0x0000000002007343 */ /* 0x002fea0003c00000 */
.L_x_0:
[----:B------:R-:W-:Y:S05]  /*0120*/  EXIT ;  /* 0x000000000000794d */ /* 0x000fea0003800000 */
.L_x_1:
[----:B------:R-:W-:-:S00]  /*0130*/  BRA `(.L_x_1) ;  /* 0xfffffffc00fc7947 */ /* 0x000fc0000383ffff */
[----:B------:R-:W-:-:S00]  /*0140*/  NOP ;  /* 0x0000000000007918 */ /* 0x000fc00000000000 */
        /* <DEDUP_REMOVED lines=11> */
.L_x_2:


//--------------------- .nv.global.init           --------------------------
	.section	.nv.global.init,"aw",@progbits
.nv.global.init:
	.type		$str,@object
	.size		$str,(.L_0 - $str)
$str:
        /*0000*/ 	.byte	0x69, 0x6e, 0x64, 0x65, 0x78, 0x20, 0x3d, 0x20, 0x25, 0x64, 0x0a, 0x00
.L_0:


//--------------------- .nv.shared.reserved.0     --------------------------
	.section	.nv.shared.reserved.0,"aw",@nobits
	.weak		__nv_reservedSMEM_offset_0_alias
	.size		__nv_reservedSMEM_offset_0_alias, 0, 64
	.other		__nv_reservedSMEM_offset_0_alias,@"STO_CUDA_RESERVED_SHARED STV_DEFAULT"
__nv_reservedSMEM_offset_0_alias:
	.zero		0
	.zero		64


//--------------------- .nv.constant0._Z13printIndiciesv --------------------------
	.section	.nv.constant0._Z13printIndiciesv,"a",@progbits
	.sectionflags	@""
	.align	4
.nv.constant0._Z13printIndiciesv:
	.zero		896


//--------------------- SYMBOLS --------------------------

	.type		.nv.reservedSmem.offset0,@object
	.size		.nv.reservedSmem.offset0,0x4
	.type		vprintf,@function
